//
// Generated by NVIDIA NVVM Compiler
//
// Compiler Build ID: CL-36424714
// Cuda compilation tools, release 13.0, V13.0.88
// Based on NVVM 20.0.0
//

.version 9.0
.target sm_100
.address_size 64

	// .globl	_Z15BitonicSortHeadPii
// _ZZ15BitonicSortHeadPiiE9tempArray has been demoted

.visible .entry _Z15BitonicSortHeadPii(
	.param .u64 .ptr .align 1 _Z15BitonicSortHeadPii_param_0,
	.param .u32 _Z15BitonicSortHeadPii_param_1
)
{
	.reg .pred 	%p<10>;
	.reg .b32 	%r<24>;
	.reg .b64 	%rd<5>;
	// demoted variable
	.shared .align 4 .b8 _ZZ15BitonicSortHeadPiiE9tempArray[2048];
	ld.param.u64 	%rd2, [_Z15BitonicSortHeadPii_param_0];
	ld.param.u32 	%r23, [_Z15BitonicSortHeadPii_param_1];
	cvta.to.global.u64 	%rd3, %rd2;
	mov.u32 	%r13, %tid.x;
	mov.u32 	%r1, %ntid.x;
	mov.u32 	%r14, %ctaid.x;
	mad.lo.s32 	%r2, %r1, %r14, %r13;
	mul.wide.s32 	%rd4, %r2, 4;
	add.s64 	%rd1, %rd3, %rd4;
	ld.global.u32 	%r15, [%rd1];
	shl.b32 	%r16, %r13, 2;
	mov.u32 	%r17, _ZZ15BitonicSortHeadPiiE9tempArray;
	add.s32 	%r3, %r17, %r16;
	st.shared.u32 	[%r3], %r15;
	bar.sync 	0;
	setp.lt.s32 	%p1, %r23, 2;
	@%p1 bra 	$L__BB0_6;
	mov.u32 	%r18, %nctaid.x;
	mul.lo.s32 	%r4, %r1, %r18;
	and.b32  	%r5, %r23, %r2;
$L__BB0_2:
	mov.u32 	%r6, %r23;
	shr.u32 	%r23, %r6, 1;
	xor.b32  	%r8, %r23, %r2;
	setp.le.s32 	%p2, %r8, %r2;
	setp.ge.u32 	%p3, %r8, %r4;
	or.pred  	%p4, %p2, %p3;
	@%p4 bra 	$L__BB0_5;
	setp.eq.s32 	%p5, %r5, 0;
	ld.shared.u32 	%r9, [%r3];
	rem.u32 	%r19, %r8, %r1;
	shl.b32 	%r20, %r19, 2;
	add.s32 	%r10, %r17, %r20;
	ld.shared.u32 	%r11, [%r10];
	setp.le.s32 	%p6, %r9, %r11;
	xor.pred  	%p7, %p5, %p6;
	not.pred 	%p8, %p7;
	@%p8 bra 	$L__BB0_5;
	st.shared.u32 	[%r3], %r11;
	st.shared.u32 	[%r10], %r9;
$L__BB0_5:
	bar.sync 	0;
	setp.gt.u32 	%p9, %r6, 3;
	@%p9 bra 	$L__BB0_2;
$L__BB0_6:
	ld.shared.u32 	%r22, [%r3];
	st.global.u32 	[%rd1], %r22;
	ret;

}
	// .globl	_Z11BitonicSortPiii
.visible .entry _Z11BitonicSortPiii(
	.param .u64 .ptr .align 1 _Z11BitonicSortPiii_param_0,
	.param .u32 _Z11BitonicSortPiii_param_1,
	.param .u32 _Z11BitonicSortPiii_param_2
)
{
	.reg .pred 	%p<6>;
	.reg .b32 	%r<11>;
	.reg .b64 	%rd<7>;

	ld.param.u64 	%rd3, [_Z11BitonicSortPiii_param_0];
	ld.param.u32 	%r6, [_Z11BitonicSortPiii_param_1];
	ld.param.u32 	%r5, [_Z11BitonicSortPiii_param_2];
	mov.u32 	%r7, %tid.x;
	mov.u32 	%r8, %ntid.x;
	mov.u32 	%r9, %ctaid.x;
	mad.lo.s32 	%r1, %r8, %r9, %r7;
	xor.b32  	%r2, %r6, %r1;
	setp.le.s32 	%p1, %r2, %r1;
	@%p1 bra 	$L__BB1_3;
	cvta.to.global.u64 	%rd4, %rd3;
	and.b32  	%r10, %r5, %r1;
	setp.eq.s32 	%p2, %r10, 0;
	mul.wide.s32 	%rd5, %r1, 4;
	add.s64 	%rd1, %rd4, %rd5;
	ld.global.u32 	%r3, [%rd1];
	mul.wide.s32 	%rd6, %r2, 4;
	add.s64 	%rd2, %rd4, %rd6;
	ld.global.u32 	%r4, [%rd2];
	setp.le.s32 	%p3, %r3, %r4;
	xor.pred  	%p4, %p2, %p3;
	not.pred 	%p5, %p4;
	@%p5 bra 	$L__BB1_3;
	st.global.u32 	[%rd1], %r4;
	st.global.u32 	[%rd2], %r3;
$L__BB1_3:
	ret;

}
	// .globl	_Z7padFillPii
.visible .entry _Z7padFillPii(
	.param .u64 .ptr .align 1 _Z7padFillPii_param_0,
	.param .u32 _Z7padFillPii_param_1
)
{
	.reg .pred 	%p<2>;
	.reg .b32 	%r<7>;
	.reg .b64 	%rd<5>;

	ld.param.u64 	%rd1, [_Z7padFillPii_param_0];
	ld.param.u32 	%r2, [_Z7padFillPii_param_1];
	mov.u32 	%r3, %tid.x;
	mov.u32 	%r4, %ntid.x;
	mov.u32 	%r5, %ctaid.x;
	mad.lo.s32 	%r1, %r4, %r5, %r3;
	setp.lt.s32 	%p1, %r1, %r2;
	@%p1 bra 	$L__BB2_2;
	cvta.to.global.u64 	%rd2, %rd1;
	mul.wide.s32 	%rd3, %r1, 4;
	add.s64 	%rd4, %rd2, %rd3;
	mov.b32 	%r6, 2147483647;
	st.global.u32 	[%rd4], %r6;
$L__BB2_2:
	ret;

}


// ===== COMPILED SASS (sm_100) =====

	.target	sm_100

	.elftype	@"ET_EXEC"


//--------------------- .note.nv.tkinfo           --------------------------
	.section	.note.nv.tkinfo,"",@"SHT_NOTE"
	.sectionflags	@"SHF_NOTE_NV_TKINFO"
	.tkinfo
        /*0018*/ 	.word	0x00000002
        /*0030*/ 	.string	""
        /*0030*/ 	.string	"ptxas"
        /*0030*/ 	.string	"Cuda compilation tools, release 13.0, V13.0.88"
        /*0030*/ 	.string	"Build cuda_13.0.r13.0/compiler.36424714_0"
        /*0030*/ 	.string	"-arch sm_100 -m 64 "



//--------------------- .note.nv.cuinfo           --------------------------
	.section	.note.nv.cuinfo,"",@"SHT_NOTE"
	.sectionflags	@"SHF_NOTE_NV_CUINFO"
        /*0018*/ 	.short	0x0002
        /*001a*/ 	.short	0x0064
        /*001c*/ 	.short	0x0082
	.zero		2


//--------------------- .nv.info                  --------------------------
	.section	.nv.info,"",@"SHT_CUDA_INFO"
	.align	4


	//----- nvinfo : EIATTR_REGCOUNT
	.align		4
        /*0000*/ 	.byte	0x04, 0x2f
        /*0002*/ 	.short	(.L_1 - .L_0)
	.align		4
.L_0:
        /*0004*/ 	.word	index@(_Z15BitonicSortHeadPii)
        /*0008*/ 	.word	0x0000000e


	//----- nvinfo : EIATTR_FRAME_SIZE
	.align		4
.L_1:
        /*000c*/ 	.byte	0x04, 0x11
        /*000e*/ 	.short	(.L_3 - .L_2)
	.align		4
.L_2:
        /*0010*/ 	.word	index@(_Z15BitonicSortHeadPii)
        /*0014*/ 	.word	0x00000000


	//----- nvinfo : EIATTR_REGCOUNT
	.align		4
.L_3:
        /*0018*/ 	.byte	0x04, 0x2f
        /*001a*/ 	.short	(.L_5 - .L_4)
	.align		4
.L_4:
        /*001c*/ 	.word	index@(_Z11BitonicSortPiii)
        /*0020*/ 	.word	0x0000000c


	//----- nvinfo : EIATTR_FRAME_SIZE
	.align		4
.L_5:
        /*0024*/ 	.byte	0x04, 0x11
        /*0026*/ 	.short	(.L_7 - .L_6)
	.align		4
.L_6:
        /*0028*/ 	.word	index@(_Z11BitonicSortPiii)
        /*002c*/ 	.word	0x00000000


	//----- nvinfo : EIATTR_REGCOUNT
	.align		4
.L_7:
        /*0030*/ 	.byte	0x04, 0x2f
        /*0032*/ 	.short	(.L_9 - .L_8)
	.align		4
.L_8:
        /*0034*/ 	.word	index@(_Z7padFillPii)
        /*0038*/ 	.word	0x0000000a


	//----- nvinfo : EIATTR_FRAME_SIZE
	.align		4
.L_9:
        /*003c*/ 	.byte	0x04, 0x11
        /*003e*/ 	.short	(.L_11 - .L_10)
	.align		4
.L_10:
        /*0040*/ 	.word	index@(_Z7padFillPii)
        /*0044*/ 	.word	0x00000000


	//----- nvinfo : EIATTR_MIN_STACK_SIZE
	.align		4
.L_11:
        /*0048*/ 	.byte	0x04, 0x12
        /*004a*/ 	.short	(.L_13 - .L_12)
	.align		4
.L_12:
        /*004c*/ 	.word	index@(_Z7padFillPii)
        /*0050*/ 	.word	0x00000000


	//----- nvinfo : EIATTR_MIN_STACK_SIZE
	.align		4
.L_13:
        /*0054*/ 	.byte	0x04, 0x12
        /*0056*/ 	.short	(.L_15 - .L_14)
	.align		4
.L_14:
        /*0058*/ 	.word	index@(_Z11BitonicSortPiii)
        /*005c*/ 	.word	0x00000000


	//----- nvinfo : EIATTR_MIN_STACK_SIZE
	.align		4
.L_15:
        /*0060*/ 	.byte	0x04, 0x12
        /*0062*/ 	.short	(.L_17 - .L_16)
	.align		4
.L_16:
        /*0064*/ 	.word	index@(_Z15BitonicSortHeadPii)
        /*0068*/ 	.word	0x00000000
.L_17:


//--------------------- .nv.compat                --------------------------
	.section	.nv.compat,"",@"SHT_CUDA_COMPAT_INFO"
	.align	4
        /*0000*/ 	.byte	0x02, 0x09, 0x00, 0x00, 0x02, 0x02, 0x01, 0x00, 0x02, 0x05, 0x05, 0x00, 0x03, 0x07, 0x01, 0x01
        /*0010*/ 	.byte	0x02, 0x03, 0x00, 0x00, 0x02, 0x06, 0x01, 0x00, 0x04, 0x0b, 0x08, 0x00, 0x09, 0x00, 0x00, 0x00
        /*0020*/ 	.byte	0x00, 0x00, 0x00, 0x00


//--------------------- .nv.info._Z7padFillPii    --------------------------
	.section	.nv.info._Z7padFillPii,"",@"SHT_CUDA_INFO"
	.sectionflags	@""
	.align	4


	//----- nvinfo : EIATTR_CUDA_API_VERSION
	.align		4
        /*0000*/ 	.byte	0x04, 0x37
        /*0002*/ 	.short	(.L_19 - .L_18)
.L_18:
        /*0004*/ 	.word	0x00000082


	//----- nvinfo : EIATTR_KPARAM_INFO
	.align		4
.L_19:
        /*0008*/ 	.byte	0x04, 0x17
        /*000a*/ 	.short	(.L_21 - .L_20)
.L_20:
        /*000c*/ 	.word	0x00000000
        /*0010*/ 	.short	0x0001
        /*0012*/ 	.short	0x0008
        /*0014*/ 	.byte	0x00, 0xf0, 0x11, 0x00


	//----- nvinfo : EIATTR_KPARAM_INFO
	.align		4
.L_21:
        /*0018*/ 	.byte	0x04, 0x17
        /*001a*/ 	.short	(.L_23 - .L_22)
.L_22:
        /*001c*/ 	.word	0x00000000
        /*0020*/ 	.short	0x0000
        /*0022*/ 	.short	0x0000
        /*0024*/ 	.byte	0x00, 0xf5, 0x21, 0x00


	//----- nvinfo : EIATTR_SPARSE_MMA_MASK
	.align		4
.L_23:
        /*0028*/ 	.byte	0x03, 0x50
        /*002a*/ 	.short	0x0000


	//----- nvinfo : EIATTR_MAXREG_COUNT
	.align		4
        /*002c*/ 	.byte	0x03, 0x1b
        /*002e*/ 	.short	0x00ff


	//----- nvinfo : EIATTR_MERCURY_ISA_VERSION
	.align		4
        /*0030*/ 	.byte	0x03, 0x5f
        /*0032*/ 	.short	0x0101


	//----- nvinfo : EIATTR_VRC_CTA_INIT_COUNT
	.align		4
        /*0034*/ 	.byte	0x02, 0x4a
	.zero		1
	.zero		1


	//----- nvinfo : EIATTR_EXIT_INSTR_OFFSETS
	.align		4
        /*0038*/ 	.byte	0x04, 0x1c
        /*003a*/ 	.short	(.L_25 - .L_24)


	//   ....[0]....
.L_24:
        /*003c*/ 	.word	0x00000070


	//   ....[1]....
        /*0040*/ 	.word	0x000000d0


	//----- nvinfo : EIATTR_CBANK_PARAM_SIZE
	.align		4
.L_25:
        /*0044*/ 	.byte	0x03, 0x19
        /*0046*/ 	.short	0x000c


	//----- nvinfo : EIATTR_PARAM_CBANK
	.align		4
        /*0048*/ 	.byte	0x04, 0x0a
        /*004a*/ 	.short	(.L_27 - .L_26)
	.align		4
.L_26:
        /*004c*/ 	.word	index@(.nv.constant0._Z7padFillPii)
        /*0050*/ 	.short	0x0380
        /*0052*/ 	.short	0x000c


	//----- nvinfo : EIATTR_SW_WAR
	.align		4
.L_27:
        /*0054*/ 	.byte	0x04, 0x36
        /*0056*/ 	.short	(.L_29 - .L_28)
.L_28:
        /*0058*/ 	.word	0x00000008
.L_29:


//--------------------- .nv.info._Z11BitonicSortPiii --------------------------
	.section	.nv.info._Z11BitonicSortPiii,"",@"SHT_CUDA_INFO"
	.sectionflags	@""
	.align	4


	//----- nvinfo : EIATTR_CUDA_API_VERSION
	.align		4
        /*0000*/ 	.byte	0x04, 0x37
        /*0002*/ 	.short	(.L_31 - .L_30)
.L_30:
        /*0004*/ 	.word	0x00000082


	//----- nvinfo : EIATTR_KPARAM_INFO
	.align		4
.L_31:
        /*0008*/ 	.byte	0x04, 0x17
        /*000a*/ 	.short	(.L_33 - .L_32)
.L_32:
        /*000c*/ 	.word	0x00000000
        /*0010*/ 	.short	0x0002
        /*0012*/ 	.short	0x000c
        /*0014*/ 	.byte	0x00, 0xf0, 0x11, 0x00


	//----- nvinfo : EIATTR_KPARAM_INFO
	.align		4
.L_33:
        /*0018*/ 	.byte	0x04, 0x17
        /*001a*/ 	.short	(.L_35 - .L_34)
.L_34:
        /*001c*/ 	.word	0x00000000
        /*0020*/ 	.short	0x0001
        /*0022*/ 	.short	0x0008
        /*0024*/ 	.byte	0x00, 0xf0, 0x11, 0x00


	//----- nvinfo : EIATTR_KPARAM_INFO
	.align		4
.L_35:
        /*0028*/ 	.byte	0x04, 0x17
        /*002a*/ 	.short	(.L_37 - .L_36)
.L_36:
        /*002c*/ 	.word	0x00000000
        /*0030*/ 	.short	0x0000
        /*0032*/ 	.short	0x0000
        /*0034*/ 	.byte	0x00, 0xf5, 0x21, 0x00


	//----- nvinfo : EIATTR_SPARSE_MMA_MASK
	.align		4
.L_37:
        /*0038*/ 	.byte	0x03, 0x50
        /*003a*/ 	.short	0x0000


	//----- nvinfo : EIATTR_MAXREG_COUNT
	.align		4
        /*003c*/ 	.byte	0x03, 0x1b
        /*003e*/ 	.short	0x00ff


	//----- nvinfo : EIATTR_MERCURY_ISA_VERSION
	.align		4
        /*0040*/ 	.byte	0x03, 0x5f
        /*0042*/ 	.short	0x0101


	//----- nvinfo : EIATTR_VRC_CTA_INIT_COUNT
	.align		4
        /*0044*/ 	.byte	0x02, 0x4a
	.zero		1
	.zero		1


	//----- nvinfo : EIATTR_EXIT_INSTR_OFFSETS
	.align		4
        /*0048*/ 	.byte	0x04, 0x1c
        /*004a*/ 	.short	(.L_39 - .L_38)


	//   ....[0]....
.L_38:
        /*004c*/ 	.word	0x00000080


	//   ....[1]....
        /*0050*/ 	.word	0x00000120


	//   ....[2]....
        /*0054*/ 	.word	0x00000150


	//----- nvinfo : EIATTR_CBANK_PARAM_SIZE
	.align		4
.L_39:
        /*0058*/ 	.byte	0x03, 0x19
        /*005a*/ 	.short	0x0010


	//----- nvinfo : EIATTR_PARAM_CBANK
	.align		4
        /*005c*/ 	.byte	0x04, 0x0a
        /*005e*/ 	.short	(.L_41 - .L_40)
	.align		4
.L_40:
        /*0060*/ 	.word	index@(.nv.constant0._Z11BitonicSortPiii)
        /*0064*/ 	.short	0x0380
        /*0066*/ 	.short	0x0010


	//----- nvinfo : EIATTR_SW_WAR
	.align		4
.L_41:
        /*0068*/ 	.byte	0x04, 0x36
        /*006a*/ 	.short	(.L_43 - .L_42)
.L_42:
        /*006c*/ 	.word	0x00000008
.L_43:


//--------------------- .nv.info._Z15BitonicSortHeadPii --------------------------
	.section	.nv.info._Z15BitonicSortHeadPii,"",@"SHT_CUDA_INFO"
	.sectionflags	@""
	.align	4


	//----- nvinfo : EIATTR_CUDA_API_VERSION
	.align		4
        /*0000*/ 	.byte	0x04, 0x37
        /*0002*/ 	.short	(.L_45 - .L_44)
.L_44:
        /*0004*/ 	.word	0x00000082


	//----- nvinfo : EIATTR_KPARAM_INFO
	.align		4
.L_45:
        /*0008*/ 	.byte	0x04, 0x17
        /*000a*/ 	.short	(.L_47 - .L_46)
.L_46:
        /*000c*/ 	.word	0x00000000
        /*0010*/ 	.short	0x0001
        /*0012*/ 	.short	0x0008
        /*0014*/ 	.byte	0x00, 0xf0, 0x11, 0x00


	//----- nvinfo : EIATTR_KPARAM_INFO
	.align		4
.L_47:
        /*0018*/ 	.byte	0x04, 0x17
        /*001a*/ 	.short	(.L_49 - .L_48)
.L_48:
        /*001c*/ 	.word	0x00000000
        /*0020*/ 	.short	0x0000
        /*0022*/ 	.short	0x0000
        /*0024*/ 	.byte	0x00, 0xf5, 0x21, 0x00


	//----- nvinfo : EIATTR_SPARSE_MMA_MASK
	.align		4
.L_49:
        /*0028*/ 	.byte	0x03, 0x50
        /*002a*/ 	.short	0x0000


	//----- nvinfo : EIATTR_MAXREG_COUNT
	.align		4
        /*002c*/ 	.byte	0x03, 0x1b
        /*002e*/ 	.short	0x00ff


	//----- nvinfo : EIATTR_NUM_BARRIERS
	.align		4
        /*0030*/ 	.byte	0x02, 0x4c
        /*0032*/ 	.byte	0x01
	.zero		1


	//----- nvinfo : EIATTR_MERCURY_ISA_VERSION
	.align		4
        /*0034*/ 	.byte	0x03, 0x5f
        /*0036*/ 	.short	0x0101


	//----- nvinfo : EIATTR_VRC_CTA_INIT_COUNT
	.align		4
        /*0038*/ 	.byte	0x02, 0x4a
	.zero		1
	.zero		1


	//----- nvinfo : EIATTR_EXIT_INSTR_OFFSETS
	.align		4
        /*003c*/ 	.byte	0x04, 0x1c
        /*003e*/ 	.short	(.L_51 - .L_50)


	//   ....[0]....
.L_50:
        /*0040*/ 	.word	0x000003b0


	//----- nvinfo : EIATTR_CRS_STACK_SIZE
	.align		4
.L_51:
        /*0044*/ 	.byte	0x04, 0x1e
        /*0046*/ 	.short	(.L_53 - .L_52)
.L_52:
        /*0048*/ 	.word	0x00000000


	//----- nvinfo : EIATTR_CBANK_PARAM_SIZE
	.align		4
.L_53:
        /*004c*/ 	.byte	0x03, 0x19
        /*004e*/ 	.short	0x000c


	//----- nvinfo : EIATTR_PARAM_CBANK
	.align		4
        /*0050*/ 	.byte	0x04, 0x0a
        /*0052*/ 	.short	(.L_55 - .L_54)
	.align		4
.L_54:
        /*0054*/ 	.word	index@(.nv.constant0._Z15BitonicSortHeadPii)
        /*0058*/ 	.short	0x0380
        /*005a*/ 	.short	0x000c


	//----- nvinfo : EIATTR_SW_WAR
	.align		4
.L_55:
        /*005c*/ 	.byte	0x04, 0x36
        /*005e*/ 	.short	(.L_57 - .L_56)
.L_56:
        /*0060*/ 	.word	0x00000008
.L_57:


//--------------------- .nv.callgraph             --------------------------
	.section	.nv.callgraph,"",@"SHT_CUDA_CALLGRAPH"
	.align	4
	.sectionentsize	8
	.align		4
        /*0000*/ 	.word	0x00000000
	.align		4
        /*0004*/ 	.word	0xffffffff
	.align		4
        /*0008*/ 	.word	0x00000000
	.align		4
        /*000c*/ 	.word	0xfffffffe
	.align		4
        /*0010*/ 	.word	0x00000000
	.align		4
        /*0014*/ 	.word	0xfffffffd
	.align		4
        /*0018*/ 	.word	0x00000000
	.align		4
        /*001c*/ 	.word	0xfffffffc


//--------------------- .text._Z7padFillPii       --------------------------
	.section	.text._Z7padFillPii,"ax",@progbits
	.align	128
        .global         _Z7padFillPii
        .type           _Z7padFillPii,@function
        .size           _Z7padFillPii,(.L_x_7 - _Z7padFillPii)
        .other          _Z7padFillPii,@"STO_CUDA_ENTRY STV_DEFAULT"
_Z7padFillPii:
.text._Z7padFillPii:
[----:B------:R-:W-:Y:S01]  /*0000*/  LDC R1, c[0x0][0x37c] ;  /* 0x0000df00ff017b82 */ /* 0x000fe20000000800 */
[----:B------:R-:W0:Y:S01]  /*0010*/  S2R R5, SR_TID.X ;  /* 0x0000000000057919 */ /* 0x000e220000002100 */
[----:B------:R-:W0:Y:S01]  /*0020*/  LDCU UR4, c[0x0][0x360] ;  /* 0x00006c00ff0477ac */ /* 0x000e220008000800 */
[----:B------:R-:W0:Y:S01]  /*0030*/  S2R R0, SR_CTAID.X ;  /* 0x0000000000007919 */ /* 0x000e220000002500 */
[----:B------:R-:W1:Y:S01]  /*0040*/  LDCU UR5, c[0x0][0x388] ;  /* 0x00007100ff0577ac */ /* 0x000e620008000800 */
[----:B0-----:R-:W-:-:S05]  /*0050*/  IMAD R5, R0, UR4, R5 ;  /* 0x0000000400057c24 */ /* 0x001fca000f8e0205 */
[----:B-1----:R-:W-:-:S13]  /*0060*/  ISETP.GE.AND P0, PT, R5, UR5, PT ;  /* 0x0000000505007c0c */ /* 0x002fda000bf06270 */
[----:B------:R-:W-:Y:S05]  /*0070*/  @!P0 EXIT ;  /* 0x000000000000894d */ /* 0x000fea0003800000 */
[----:B------:R-:W0:Y:S01]  /*0080*/  LDC.64 R2, c[0x0][0x380] ;  /* 0x0000e000ff027b82 */ /* 0x000e220000000a00 */
[----:B------:R-:W1:Y:S01]  /*0090*/  LDCU.64 UR4, c[0x0][0x358] ;  /* 0x00006b00ff0477ac */ /* 0x000e620008000a00 */
[----:B------:R-:W-:Y:S01]  /*00a0*/  MOV R7, 0x7fffffff ;  /* 0x7fffffff00077802 */ /* 0x000fe20000000f00 */
[----:B0-----:R-:W-:-:S05]  /*00b0*/  IMAD.WIDE R2, R5, 0x4, R2 ;  /* 0x0000000405027825 */ /* 0x001fca00078e0202 */
[----:B-1----:R-:W-:Y:S01]  /*00c0*/  STG.E desc[UR4][R2.64], R7 ;  /* 0x0000000702007986 */ /* 0x002fe2000c101904 */
[----:B------:R-:W-:Y:S05]  /*00d0*/  EXIT ;  /* 0x000000000000794d */ /* 0x000fea0003800000 */
.L_x_0:
[----:B------:R-:W-:-:S00]  /*00e0*/  BRA `(.L_x_0) ;  /* 0xfffffffc00fc7947 */ /* 0x000fc0000383ffff */
[----:B------:R-:W-:-:S00]  /*00f0*/  NOP ;  /* 0x0000000000007918 */ /* 0x000fc00000000000 */
        /* <DEDUP_REMOVED lines=8> */
.L_x_7:


//--------------------- .text._Z11BitonicSortPiii --------------------------
	.section	.text._Z11BitonicSortPiii,"ax",@progbits
	.align	128
        .global         _Z11BitonicSortPiii
        .type           _Z11BitonicSortPiii,@function
        .size           _Z11BitonicSortPiii,(.L_x_8 - _Z11BitonicSortPiii)
        .other          _Z11BitonicSortPiii,@"STO_CUDA_ENTRY STV_DEFAULT"
_Z11BitonicSortPiii:
.text._Z11BitonicSortPiii:
[----:B------:R-:W-:Y:S01]  /*0000*/  LDC R1, c[0x0][0x37c] ;  /* 0x0000df00ff017b82 */ /* 0x000fe20000000800 */
[----:B------:R-:W0:Y:S01]  /*0010*/  S2R R7, SR_TID.X ;  /* 0x0000000000077919 */ /* 0x000e220000002100 */
[----:B------:R-:W0:Y:S01]  /*0020*/  LDCU UR4, c[0x0][0x360] ;  /* 0x00006c00ff0477ac */ /* 0x000e220008000800 */
[----:B------:R-:W0:Y:S01]  /*0030*/  S2R R0, SR_CTAID.X ;  /* 0x0000000000007919 */ /* 0x000e220000002500 */
[----:B------:R-:W1:Y:S01]  /*0040*/  LDCU UR5, c[0x0][0x388] ;  /* 0x00007100ff0577ac */ /* 0x000e620008000800 */
[----:B0-----:R-:W-:-:S05]  /*0050*/  IMAD R7, R0, UR4, R7 ;  /* 0x0000000400077c24 */ /* 0x001fca000f8e0207 */
[----:B-1----:R-:W-:-:S04]  /*0060*/  LOP3.LUT R0, R7, UR5, RZ, 0x3c, !PT ;  /* 0x0000000507007c12 */ /* 0x002fc8000f8e3cff */
[----:B------:R-:W-:-:S13]  /*0070*/  ISETP.GT.AND P0, PT, R0, R7, PT ;  /* 0x000000070000720c */ /* 0x000fda0003f04270 */
[----:B------:R-:W-:Y:S05]  /*0080*/  @!P0 EXIT ;  /* 0x000000000000894d */ /* 0x000fea0003800000 */
[----:B------:R-:W0:Y:S01]  /*0090*/  LDC.64 R4, c[0x0][0x380] ;  /* 0x0000e000ff047b82 */ /* 0x000e220000000a00 */
[----:B------:R-:W1:Y:S01]  /*00a0*/  LDCU.64 UR4, c[0x0][0x358] ;  /* 0x00006b00ff0477ac */ /* 0x000e620008000a00 */
[----:B------:R-:W2:Y:S01]  /*00b0*/  LDCU UR6, c[0x0][0x38c] ;  /* 0x00007180ff0677ac */ /* 0x000ea20008000800 */
[----:B0-----:R-:W-:-:S04]  /*00c0*/  IMAD.WIDE R2, R7, 0x4, R4 ;  /* 0x0000000407027825 */ /* 0x001fc800078e0204 */
[----:B------:R-:W-:Y:S01]  /*00d0*/  IMAD.WIDE R4, R0, 0x4, R4 ;  /* 0x0000000400047825 */ /* 0x000fe200078e0204 */
[----:B-1----:R-:W3:Y:S04]  /*00e0*/  LDG.E R9, desc[UR4][R2.64] ;  /* 0x0000000402097981 */ /* 0x002ee8000c1e1900 */
[----:B------:R-:W3:Y:S01]  /*00f0*/  LDG.E R0, desc[UR4][R4.64] ;  /* 0x0000000404007981 */ /* 0x000ee2000c1e1900 */
[----:B--2---:R-:W-:-:S04]  /*0100*/  LOP3.LUT P0, RZ, R7, UR6, RZ, 0xc0, !PT ;  /* 0x0000000607ff7c12 */ /* 0x004fc8000f80c0ff */
[----:B---3--:R-:W-:-:S13]  /*0110*/  ISETP.LE.XOR P0, PT, R9, R0, !P0 ;  /* 0x000000000900720c */ /* 0x008fda0004703a70 */
[----:B------:R-:W-:Y:S05]  /*0120*/  @!P0 EXIT ;  /* 0x000000000000894d */ /* 0x000fea0003800000 */
[----:B------:R-:W-:Y:S04]  /*0130*/  STG.E desc[UR4][R2.64], R0 ;  /* 0x0000000002007986 */ /* 0x000fe8000c101904 */
[----:B------:R-:W-:Y:S01]  /*0140*/  STG.E desc[UR4][R4.64], R9 ;  /* 0x0000000904007986 */ /* 0x000fe2000c101904 */
[----:B------:R-:W-:Y:S05]  /*0150*/  EXIT ;  /* 0x000000000000794d */ /* 0x000fea0003800000 */
.L_x_1:
        /* <DEDUP_REMOVED lines=10> */
.L_x_8:


//--------------------- .text._Z15BitonicSortHeadPii --------------------------
	.section	.text._Z15BitonicSortHeadPii,"ax",@progbits
	.align	128
        .global         _Z15BitonicSortHeadPii
        .type           _Z15BitonicSortHeadPii,@function
        .size           _Z15BitonicSortHeadPii,(.L_x_9 - _Z15BitonicSortHeadPii)
        .other          _Z15BitonicSortHeadPii,@"STO_CUDA_ENTRY STV_DEFAULT"
_Z15BitonicSortHeadPii:
.text._Z15BitonicSortHeadPii:
[----:B------:R-:W-:Y:S01]  /*0000*/  LDC R1, c[0x0][0x37c] ;  /* 0x0000df00ff017b82 */ /* 0x000fe20000000800 */
[----:B------:R-:W0:Y:S07]  /*0010*/  S2R R9, SR_TID.X ;  /* 0x0000000000097919 */ /* 0x000e2e0000002100 */
[----:B------:R-:W1:Y:S01]  /*0020*/  LDC.64 R2, c[0x0][0x380] ;  /* 0x0000e000ff027b82 */ /* 0x000e620000000a00 */
[----:B------:R-:W0:Y:S01]  /*0030*/  LDCU UR10, c[0x0][0x360] ;  /* 0x00006c00ff0a77ac */ /* 0x000e220008000800 */
[----:B------:R-:W0:Y:S01]  /*0040*/  S2R R0, SR_CTAID.X ;  /* 0x0000000000007919 */ /* 0x000e220000002500 */
[----:B------:R-:W2:Y:S01]  /*0050*/  LDCU.64 UR8, c[0x0][0x358] ;  /* 0x00006b00ff0877ac */ /* 0x000ea20008000a00 */
[----:B0-----:R-:W-:-:S04]  /*0060*/  IMAD R7, R0, UR10, R9 ;  /* 0x0000000a00077c24 */ /* 0x001fc8000f8e0209 */
[----:B-1----:R-:W-:-:S05]  /*0070*/  IMAD.WIDE R2, R7, 0x4, R2 ;  /* 0x0000000407027825 */ /* 0x002fca00078e0202 */
[----:B--2---:R-:W2:Y:S01]  /*0080*/  LDG.E R0, desc[UR8][R2.64] ;  /* 0x0000000802007981 */ /* 0x004ea2000c1e1900 */
[----:B------:R-:W0:Y:S01]  /*0090*/  S2UR UR5, SR_CgaCtaId ;  /* 0x00000000000579c3 */ /* 0x000e220000008800 */
[----:B------:R-:W-:Y:S02]  /*00a0*/  UMOV UR4, 0x400 ;  /* 0x0000040000047882 */ /* 0x000fe40000000000 */
[----:B0-----:R-:W-:Y:S01]  /*00b0*/  ULEA UR4, UR5, UR4, 0x18 ;  /* 0x0000000405047291 */ /* 0x001fe2000f8ec0ff */
[----:B------:R-:W0:Y:S05]  /*00c0*/  LDCU UR5, c[0x0][0x388] ;  /* 0x00007100ff0577ac */ /* 0x000e2a0008000800 */
[----:B------:R-:W-:Y:S01]  /*00d0*/  LEA R9, R9, UR4, 0x2 ;  /* 0x0000000409097c11 */ /* 0x000fe2000f8e10ff */
[----:B0-----:R-:W-:-:S04]  /*00e0*/  UISETP.GE.AND UP0, UPT, UR5, 0x2, UPT ;  /* 0x000000020500788c */ /* 0x001fc8000bf06270 */
[----:B--2---:R0:W-:Y:S01]  /*00f0*/  STS [R9], R0 ;  /* 0x0000000009007388 */ /* 0x0041e20000000800 */
[----:B------:R-:W-:Y:S06]  /*0100*/  BAR.SYNC.DEFER_BLOCKING 0x0 ;  /* 0x0000000000007b1d */ /* 0x000fec0000010000 */
[----:B------:R-:W-:Y:S05]  /*0110*/  BRA.U !UP0, `(.L_x_2) ;  /* 0x00000001089c7547 */ /* 0x000fea000b800000 */
[----:B------:R-:W1:Y:S01]  /*0120*/  LDCU UR6, c[0x0][0x370] ;  /* 0x00006e00ff0677ac */ /* 0x000e620008000800 */
[----:B------:R-:W2:Y:S01]  /*0130*/  LDCU UR5, c[0x0][0x388] ;  /* 0x00007100ff0577ac */ /* 0x000ea20008000800 */
[----:B------:R-:W3:Y:S01]  /*0140*/  LDCU UR11, c[0x0][0x388] ;  /* 0x00007100ff0b77ac */ /* 0x000ee20008000800 */
[----:B-1----:R-:W-:-:S12]  /*0150*/  UIMAD UR6, UR10, UR6, URZ ;  /* 0x000000060a0672a4 */ /* 0x002fd8000f8e02ff */
.L_x_5:
[----:B--2---:R-:W-:Y:S01]  /*0160*/  UMOV UR7, UR5 ;  /* 0x0000000500077c82 */ /* 0x004fe20008000000 */
[----:B------:R-:W-:Y:S01]  /*0170*/  USHF.R.U32.HI UR5, URZ, 0x1, UR5 ;  /* 0x00000001ff057899 */ /* 0x000fe20008011605 */
[----:B------:R-:W-:Y:S05]  /*0180*/  BSSY.RECONVERGENT B0, `(.L_x_3) ;  /* 0x000001d000007945 */ /* 0x000fea0003800200 */
[----:B------:R-:W-:-:S04]  /*0190*/  LOP3.LUT R6, R7, UR5, RZ, 0x3c, !PT ;  /* 0x0000000507067c12 */ /* 0x000fc8000f8e3cff */
[----:B------:R-:W-:-:S04]  /*01a0*/  ISETP.GE.U32.AND P0, PT, R6, UR6, PT ;  /* 0x0000000606007c0c */ /* 0x000fc8000bf06070 */
[----:B------:R-:W-:-:S13]  /*01b0*/  ISETP.LE.OR P0, PT, R6, R7, P0 ;  /* 0x000000070600720c */ /* 0x000fda0000703670 */
[----:B-1----:R-:W-:Y:S05]  /*01c0*/  @P0 BRA `(.L_x_4) ;  /* 0x0000000000600947 */ /* 0x002fea0003800000 */
[----:B0-----:R-:W0:Y:S01]  /*01d0*/  I2F.U32.RP R0, UR10 ;  /* 0x0000000a00007d06 */ /* 0x001e220008209000 */
[----:B------:R-:W-:-:S07]  /*01e0*/  ISETP.NE.U32.AND P1, PT, RZ, UR10, PT ;  /* 0x0000000aff007c0c */ /* 0x000fce000bf25070 */
[----:B0-----:R-:W0:Y:S02]  /*01f0*/  MUFU.RCP R0, R0 ;  /* 0x0000000000007308 */ /* 0x001e240000001000 */
[----:B0-----:R-:W-:Y:S02]  /*0200*/  VIADD R4, R0, 0xffffffe ;  /* 0x0ffffffe00047836 */ /* 0x001fe40000000000 */
[----:B------:R-:W-:Y:S04]  /*0210*/  LDS R0, [R9] ;  /* 0x0000000009007984 */ /* 0x000fe80000000800 */
[----:B------:R0:W1:Y:S02]  /*0220*/  F2I.FTZ.U32.TRUNC.NTZ R5, R4 ;  /* 0x0000000400057305 */ /* 0x000064000021f000 */
[----:B0-----:R-:W-:-:S02]  /*0230*/  IMAD.MOV.U32 R4, RZ, RZ, RZ ;  /* 0x000000ffff047224 */ /* 0x001fc400078e00ff */
[----:B-1----:R-:W-:-:S04]  /*0240*/  IMAD.MOV R11, RZ, RZ, -R5 ;  /* 0x000000ffff0b7224 */ /* 0x002fc800078e0a05 */
[----:B------:R-:W-:-:S04]  /*0250*/  IMAD R11, R11, UR10, RZ ;  /* 0x0000000a0b0b7c24 */ /* 0x000fc8000f8e02ff */
[----:B------:R-:W-:-:S06]  /*0260*/  IMAD.HI.U32 R5, R5, R11, R4 ;  /* 0x0000000b05057227 */ /* 0x000fcc00078e0004 */
[----:B------:R-:W-:-:S05]  /*0270*/  IMAD.HI.U32 R5, R5, R6, RZ ;  /* 0x0000000605057227 */ /* 0x000fca00078e00ff */
[----:B------:R-:W-:-:S05]  /*0280*/  IADD3 R5, PT, PT, -R5, RZ, RZ ;  /* 0x000000ff05057210 */ /* 0x000fca0007ffe1ff */
[----:B------:R-:W-:-:S05]  /*0290*/  IMAD R5, R5, UR10, R6 ;  /* 0x0000000a05057c24 */ /* 0x000fca000f8e0206 */
[----:B------:R-:W-:-:S13]  /*02a0*/  ISETP.GE.U32.AND P0, PT, R5, UR10, PT ;  /* 0x0000000a05007c0c */ /* 0x000fda000bf06070 */
[----:B------:R-:W-:-:S05]  /*02b0*/  @P0 VIADD R5, R5, -UR10 ;  /* 0x8000000a05050c36 */ /* 0x000fca0008000000 */
[----:B------:R-:W-:-:S13]  /*02c0*/  ISETP.GE.U32.AND P0, PT, R5, UR10, PT ;  /* 0x0000000a05007c0c */ /* 0x000fda000bf06070 */
[----:B------:R-:W-:Y:S02]  /*02d0*/  @P0 IADD3 R5, PT, PT, R5, -UR10, RZ ;  /* 0x8000000a05050c10 */ /* 0x000fe4000fffe0ff */
[----:B------:R-:W-:Y:S02]  /*02e0*/  @!P1 LOP3.LUT R5, RZ, UR10, RZ, 0x33, !PT ;  /* 0x0000000aff059c12 */ /* 0x000fe4000f8e33ff */
[----:B---3--:R-:W-:Y:S02]  /*02f0*/  LOP3.LUT P0, RZ, R7, UR11, RZ, 0xc0, !PT ;  /* 0x0000000b07ff7c12 */ /* 0x008fe4000f80c0ff */
[----:B------:R-:W-:-:S05]  /*0300*/  LEA R5, R5, UR4, 0x2 ;  /* 0x0000000405057c11 */ /* 0x000fca000f8e10ff */
[----:B------:R-:W0:Y:S02]  /*0310*/  LDS R4, [R5] ;  /* 0x0000000005047984 */ /* 0x000e240000000800 */
[----:B0-----:R-:W-:-:S13]  /*0320*/  ISETP.LE.XOR P0, PT, R0, R4, !P0 ;  /* 0x000000040000720c */ /* 0x001fda0004703a70 */
[----:B------:R1:W-:Y:S04]  /*0330*/  @P0 STS [R9], R4 ;  /* 0x0000000409000388 */ /* 0x0003e80000000800 */
[----:B------:R1:W-:Y:S02]  /*0340*/  @P0 STS [R5], R0 ;  /* 0x0000000005000388 */ /* 0x0003e40000000800 */
.L_x_4:
[----:B---3--:R-:W-:Y:S05]  /*0350*/  BSYNC.RECONVERGENT B0 ;  /* 0x0000000000007941 */ /* 0x008fea0003800200 */
.L_x_3:
[----:B------:R-:W-:Y:S01]  /*0360*/  BAR.SYNC.DEFER_BLOCKING 0x0 ;  /* 0x0000000000007b1d */ /* 0x000fe20000010000 */
[----:B------:R-:W-:-:S09]  /*0370*/  UISETP.GT.U32.AND UP0, UPT, UR7, 0x3, UPT ;  /* 0x000000030700788c */ /* 0x000fd2000bf04070 */
[----:B------:R-:W-:Y:S05]  /*0380*/  BRA.U UP0, `(.L_x_5) ;  /* 0xfffffffd00747547 */ /* 0x000fea000b83ffff */
.L_x_2:
[----:B01----:R-:W0:Y:S04]  /*0390*/  LDS R9, [R9] ;  /* 0x0000000009097984 */ /* 0x003e280000000800 */
[----:B0-----:R-:W-:Y:S01]  /*03a0*/  STG.E desc[UR8][R2.64], R9 ;  /* 0x0000000902007986 */ /* 0x001fe2000c101908 */
[----:B------:R-:W-:Y:S05]  /*03b0*/  EXIT ;  /* 0x000000000000794d */ /* 0x000fea0003800000 */
.L_x_6:
        /* <DEDUP_REMOVED lines=12> */
.L_x_9:


//--------------------- .nv.shared.reserved.0     --------------------------
	.section	.nv.shared.reserved.0,"aw",@nobits
	.weak		__nv_reservedSMEM_offset_0_alias
	.size		__nv_reservedSMEM_offset_0_alias, 0, 64
	.other		__nv_reservedSMEM_offset_0_alias,@"STO_CUDA_RESERVED_SHARED STV_DEFAULT"
__nv_reservedSMEM_offset_0_alias:
	.zero		0
	.zero		64


//--------------------- .nv.shared._Z15BitonicSortHeadPii --------------------------
	.section	.nv.shared._Z15BitonicSortHeadPii,"aw",@nobits
	.sectionflags	@""
	.align	4
.nv.shared._Z15BitonicSortHeadPii:
	.zero		3072


//--------------------- .nv.constant0._Z7padFillPii --------------------------
	.section	.nv.constant0._Z7padFillPii,"a",@progbits
	.sectionflags	@""
	.align	4
.nv.constant0._Z7padFillPii:
	.zero		908


//--------------------- .nv.constant0._Z11BitonicSortPiii --------------------------
	.section	.nv.constant0._Z11BitonicSortPiii,"a",@progbits
	.sectionflags	@""
	.align	4
.nv.constant0._Z11BitonicSortPiii:
	.zero		912


//--------------------- .nv.constant0._Z15BitonicSortHeadPii --------------------------
	.section	.nv.constant0._Z15BitonicSortHeadPii,"a",@progbits
	.sectionflags	@""
	.align	4
.nv.constant0._Z15BitonicSortHeadPii:
	.zero		908


//--------------------- SYMBOLS --------------------------

	.type		.nv.reservedSmem.offset0,@object
	.size		.nv.reservedSmem.offset0,0x4
	.type		.nv.reservedSmem.cap,@object
	.size		.nv.reservedSmem.cap,0x4
